//
// Generated by NVIDIA NVVM Compiler
//
// Compiler Build ID: CL-36424714
// Cuda compilation tools, release 13.0, V13.0.88
// Based on NVVM 20.0.0
//

.version 9.0
.target sm_100
.address_size 64

	// .globl	_Z16nonlinear_kernelPfS_i
.global .align 4 .b8 __cudart_i2opi_f[24] = {65, 144, 67, 60, 153, 149, 98, 219, 192, 221, 52, 245, 209, 87, 39, 252, 41, 21, 68, 78, 110, 131, 249, 162};

.visible .entry _Z16nonlinear_kernelPfS_i(
	.param .u64 .ptr .align 1 _Z16nonlinear_kernelPfS_i_param_0,
	.param .u64 .ptr .align 1 _Z16nonlinear_kernelPfS_i_param_1,
	.param .u32 _Z16nonlinear_kernelPfS_i_param_2
)
{
	.local .align 4 .b8 	__local_depot0[28];
	.reg .b64 	%SP;
	.reg .b64 	%SPL;
	.reg .pred 	%p<13>;
	.reg .b32 	%r<49>;
	.reg .b32 	%f<53>;
	.reg .b64 	%rd<29>;
	.reg .b64 	%fd<3>;

	mov.u64 	%SPL, __local_depot0;
	ld.param.u64 	%rd9, [_Z16nonlinear_kernelPfS_i_param_0];
	ld.param.u64 	%rd10, [_Z16nonlinear_kernelPfS_i_param_1];
	ld.param.u32 	%r16, [_Z16nonlinear_kernelPfS_i_param_2];
	add.u64 	%rd1, %SPL, 0;
	mov.u32 	%r17, %ctaid.x;
	mov.u32 	%r18, %ntid.x;
	mov.u32 	%r19, %tid.x;
	mad.lo.s32 	%r1, %r17, %r18, %r19;
	setp.ge.s32 	%p1, %r1, %r16;
	@%p1 bra 	$L__BB0_10;
	cvta.to.global.u64 	%rd12, %rd9;
	mul.wide.s32 	%rd13, %r1, 4;
	add.s64 	%rd14, %rd12, %rd13;
	ld.global.f32 	%f1, [%rd14];
	mul.f32 	%f7, %f1, 0f3F22F983;
	cvt.rni.s32.f32 	%r48, %f7;
	cvt.rn.f32.s32 	%f8, %r48;
	fma.rn.f32 	%f9, %f8, 0fBFC90FDA, %f1;
	fma.rn.f32 	%f10, %f8, 0fB3A22168, %f9;
	fma.rn.f32 	%f52, %f8, 0fA7C234C5, %f10;
	abs.f32 	%f3, %f1;
	setp.ltu.f32 	%p2, %f3, 0f47CE4780;
	@%p2 bra 	$L__BB0_9;
	setp.neu.f32 	%p3, %f3, 0f7F800000;
	@%p3 bra 	$L__BB0_4;
	mov.f32 	%f13, 0f00000000;
	mul.rn.f32 	%f52, %f1, %f13;
	mov.b32 	%r48, 0;
	bra.uni 	$L__BB0_9;
$L__BB0_4:
	mov.b32 	%r3, %f1;
	shl.b32 	%r21, %r3, 8;
	or.b32  	%r4, %r21, -2147483648;
	mov.b64 	%rd28, 0;
	mov.b32 	%r45, 0;
	mov.u64 	%rd26, __cudart_i2opi_f;
	mov.u64 	%rd27, %rd1;
$L__BB0_5:
	.pragma "nounroll";
	ld.global.nc.u32 	%r22, [%rd26];
	mad.wide.u32 	%rd17, %r22, %r4, %rd28;
	shr.u64 	%rd28, %rd17, 32;
	st.local.u32 	[%rd27], %rd17;
	add.s32 	%r45, %r45, 1;
	add.s64 	%rd27, %rd27, 4;
	add.s64 	%rd26, %rd26, 4;
	setp.ne.s32 	%p4, %r45, 6;
	@%p4 bra 	$L__BB0_5;
	shr.u32 	%r23, %r3, 23;
	st.local.u32 	[%rd1+24], %rd28;
	and.b32  	%r7, %r23, 31;
	and.b32  	%r24, %r23, 224;
	add.s32 	%r25, %r24, -128;
	shr.u32 	%r26, %r25, 5;
	mul.wide.u32 	%rd18, %r26, 4;
	sub.s64 	%rd8, %rd1, %rd18;
	ld.local.u32 	%r46, [%rd8+24];
	ld.local.u32 	%r47, [%rd8+20];
	setp.eq.s32 	%p5, %r7, 0;
	@%p5 bra 	$L__BB0_8;
	shf.l.wrap.b32 	%r46, %r47, %r46, %r7;
	ld.local.u32 	%r27, [%rd8+16];
	shf.l.wrap.b32 	%r47, %r27, %r47, %r7;
$L__BB0_8:
	shr.u32 	%r28, %r46, 30;
	shf.l.wrap.b32 	%r29, %r47, %r46, 2;
	shl.b32 	%r30, %r47, 2;
	shr.u32 	%r31, %r29, 31;
	add.s32 	%r32, %r31, %r28;
	neg.s32 	%r33, %r32;
	setp.lt.s32 	%p6, %r3, 0;
	selp.b32 	%r48, %r33, %r32, %p6;
	xor.b32  	%r34, %r29, %r3;
	shr.s32 	%r35, %r29, 31;
	xor.b32  	%r36, %r35, %r29;
	xor.b32  	%r37, %r35, %r30;
	cvt.u64.u32 	%rd19, %r36;
	shl.b64 	%rd20, %rd19, 32;
	cvt.u64.u32 	%rd21, %r37;
	or.b64  	%rd22, %rd20, %rd21;
	cvt.rn.f64.s64 	%fd1, %rd22;
	mul.f64 	%fd2, %fd1, 0d3BF921FB54442D19;
	cvt.rn.f32.f64 	%f11, %fd2;
	neg.f32 	%f12, %f11;
	setp.lt.s32 	%p7, %r34, 0;
	selp.f32 	%f52, %f12, %f11, %p7;
$L__BB0_9:
	mul.rn.f32 	%f14, %f52, %f52;
	and.b32  	%r39, %r48, 1;
	setp.eq.b32 	%p8, %r39, 1;
	selp.f32 	%f15, 0f3F800000, %f52, %p8;
	fma.rn.f32 	%f16, %f14, %f15, 0f00000000;
	fma.rn.f32 	%f17, %f14, 0f37CBAC00, 0fBAB607ED;
	selp.f32 	%f18, %f17, 0fB94D4153, %p8;
	selp.f32 	%f19, 0f3D2AAABB, 0f3C0885E4, %p8;
	fma.rn.f32 	%f20, %f18, %f14, %f19;
	selp.f32 	%f21, 0fBEFFFFFF, 0fBE2AAAA8, %p8;
	fma.rn.f32 	%f22, %f20, %f14, %f21;
	fma.rn.f32 	%f23, %f22, %f16, %f15;
	and.b32  	%r40, %r48, 2;
	setp.eq.s32 	%p9, %r40, 0;
	mov.f32 	%f24, 0f00000000;
	sub.f32 	%f25, %f24, %f23;
	selp.f32 	%f26, %f23, %f25, %p9;
	add.f32 	%f27, %f1, 0f3F800000;
	setp.lt.f32 	%p10, %f27, 0f00800000;
	mul.f32 	%f28, %f27, 0f4B000000;
	selp.f32 	%f29, %f28, %f27, %p10;
	selp.f32 	%f30, 0fC1B80000, 0f00000000, %p10;
	mov.b32 	%r41, %f29;
	add.s32 	%r42, %r41, -1059760811;
	and.b32  	%r43, %r42, -8388608;
	sub.s32 	%r44, %r41, %r43;
	mov.b32 	%f31, %r44;
	cvt.rn.f32.s32 	%f32, %r43;
	fma.rn.f32 	%f33, %f32, 0f34000000, %f30;
	add.f32 	%f34, %f31, 0fBF800000;
	fma.rn.f32 	%f35, %f34, 0fBE055027, 0f3E1039F6;
	fma.rn.f32 	%f36, %f35, %f34, 0fBDF8CDCC;
	fma.rn.f32 	%f37, %f36, %f34, 0f3E0F2955;
	fma.rn.f32 	%f38, %f37, %f34, 0fBE2AD8B9;
	fma.rn.f32 	%f39, %f38, %f34, 0f3E4CED0B;
	fma.rn.f32 	%f40, %f39, %f34, 0fBE7FFF22;
	fma.rn.f32 	%f41, %f40, %f34, 0f3EAAAA78;
	fma.rn.f32 	%f42, %f41, %f34, 0fBF000000;
	mul.f32 	%f43, %f34, %f42;
	fma.rn.f32 	%f44, %f43, %f34, %f34;
	fma.rn.f32 	%f45, %f33, 0f3F317218, %f44;
	setp.gt.u32 	%p11, %r41, 2139095039;
	fma.rn.f32 	%f46, %f29, 0f7F800000, 0f7F800000;
	selp.f32 	%f47, %f46, %f45, %p11;
	setp.eq.f32 	%p12, %f29, 0f00000000;
	selp.f32 	%f48, 0fFF800000, %f47, %p12;
	add.f32 	%f49, %f26, %f48;
	sqrt.rn.f32 	%f50, %f1;
	add.f32 	%f51, %f50, %f49;
	cvta.to.global.u64 	%rd23, %rd10;
	add.s64 	%rd25, %rd23, %rd13;
	st.global.f32 	[%rd25], %f51;
$L__BB0_10:
	ret;

}


// ===== COMPILED SASS (sm_100) =====

	.target	sm_100

	.elftype	@"ET_EXEC"


//--------------------- .note.nv.tkinfo           --------------------------
	.section	.note.nv.tkinfo,"",@"SHT_NOTE"
	.sectionflags	@"SHF_NOTE_NV_TKINFO"
	.tkinfo
        /*0018*/ 	.word	0x00000002
        /*0030*/ 	.string	""
        /*0030*/ 	.string	"ptxas"
        /*0030*/ 	.string	"Cuda compilation tools, release 13.0, V13.0.88"
        /*0030*/ 	.string	"Build cuda_13.0.r13.0/compiler.36424714_0"
        /*0030*/ 	.string	"-arch sm_100 -m 64 "



//--------------------- .note.nv.cuinfo           --------------------------
	.section	.note.nv.cuinfo,"",@"SHT_NOTE"
	.sectionflags	@"SHF_NOTE_NV_CUINFO"
        /*0018*/ 	.short	0x0002
        /*001a*/ 	.short	0x0064
        /*001c*/ 	.short	0x0082
	.zero		2


//--------------------- .nv.info                  --------------------------
	.section	.nv.info,"",@"SHT_CUDA_INFO"
	.align	4


	//----- nvinfo : EIATTR_REGCOUNT
	.align		4
        /*0000*/ 	.byte	0x04, 0x2f
        /*0002*/ 	.short	(.L_2 - .L_1)
	.align		4
.L_1:
        /*0004*/ 	.word	index@(_Z16nonlinear_kernelPfS_i)
        /*0008*/ 	.word	0x00000012


	//----- nvinfo : EIATTR_FRAME_SIZE
	.align		4
.L_2:
        /*000c*/ 	.byte	0x04, 0x11
        /*000e*/ 	.short	(.L_4 - .L_3)
	.align		4
.L_3:
        /*0010*/ 	.word	index@($__internal_0_$__cuda_sm20_sqrt_rn_f32_slowpath)
        /*0014*/ 	.word	0x00000000


	//----- nvinfo : EIATTR_FRAME_SIZE
	.align		4
.L_4:
        /*0018*/ 	.byte	0x04, 0x11
        /*001a*/ 	.short	(.L_6 - .L_5)
	.align		4
.L_5:
        /*001c*/ 	.word	index@(_Z16nonlinear_kernelPfS_i)
        /*0020*/ 	.word	0x00000000


	//----- nvinfo : EIATTR_MIN_STACK_SIZE
	.align		4
.L_6:
        /*0024*/ 	.byte	0x04, 0x12
        /*0026*/ 	.short	(.L_8 - .L_7)
	.align		4
.L_7:
        /*0028*/ 	.word	index@(_Z16nonlinear_kernelPfS_i)
        /*002c*/ 	.word	0x00000000
.L_8:


//--------------------- .nv.compat                --------------------------
	.section	.nv.compat,"",@"SHT_CUDA_COMPAT_INFO"
	.align	4
        /*0000*/ 	.byte	0x02, 0x09, 0x00, 0x00, 0x02, 0x02, 0x01, 0x00, 0x02, 0x05, 0x05, 0x00, 0x03, 0x07, 0x01, 0x01
        /*0010*/ 	.byte	0x02, 0x03, 0x00, 0x00, 0x02, 0x06, 0x01, 0x00, 0x04, 0x0b, 0x08, 0x00, 0x01, 0x00, 0x00, 0x00
        /*0020*/ 	.byte	0x00, 0x00, 0x00, 0x00


//--------------------- .nv.info._Z16nonlinear_kernelPfS_i --------------------------
	.section	.nv.info._Z16nonlinear_kernelPfS_i,"",@"SHT_CUDA_INFO"
	.sectionflags	@""
	.align	4


	//----- nvinfo : EIATTR_CUDA_API_VERSION
	.align		4
        /*0000*/ 	.byte	0x04, 0x37
        /*0002*/ 	.short	(.L_10 - .L_9)
.L_9:
        /*0004*/ 	.word	0x00000082


	//----- nvinfo : EIATTR_KPARAM_INFO
	.align		4
.L_10:
        /*0008*/ 	.byte	0x04, 0x17
        /*000a*/ 	.short	(.L_12 - .L_11)
.L_11:
        /*000c*/ 	.word	0x00000000
        /*0010*/ 	.short	0x0002
        /*0012*/ 	.short	0x0010
        /*0014*/ 	.byte	0x00, 0xf0, 0x11, 0x00


	//----- nvinfo : EIATTR_KPARAM_INFO
	.align		4
.L_12:
        /*0018*/ 	.byte	0x04, 0x17
        /*001a*/ 	.short	(.L_14 - .L_13)
.L_13:
        /*001c*/ 	.word	0x00000000
        /*0020*/ 	.short	0x0001
        /*0022*/ 	.short	0x0008
        /*0024*/ 	.byte	0x00, 0xf5, 0x21, 0x00


	//----- nvinfo : EIATTR_KPARAM_INFO
	.align		4
.L_14:
        /*0028*/ 	.byte	0x04, 0x17
        /*002a*/ 	.short	(.L_16 - .L_15)
.L_15:
        /*002c*/ 	.word	0x00000000
        /*0030*/ 	.short	0x0000
        /*0032*/ 	.short	0x0000
        /*0034*/ 	.byte	0x00, 0xf5, 0x21, 0x00


	//----- nvinfo : EIATTR_SPARSE_MMA_MASK
	.align		4
.L_16:
        /*0038*/ 	.byte	0x03, 0x50
        /*003a*/ 	.short	0x0000


	//----- nvinfo : EIATTR_MAXREG_COUNT
	.align		4
        /*003c*/ 	.byte	0x03, 0x1b
        /*003e*/ 	.short	0x00ff


	//----- nvinfo : EIATTR_MERCURY_ISA_VERSION
	.align		4
        /*0040*/ 	.byte	0x03, 0x5f
        /*0042*/ 	.short	0x0101


	//----- nvinfo : EIATTR_VRC_CTA_INIT_COUNT
	.align		4
        /*0044*/ 	.byte	0x02, 0x4a
	.zero		1
	.zero		1


	//----- nvinfo : EIATTR_EXIT_INSTR_OFFSETS
	.align		4
        /*0048*/ 	.byte	0x04, 0x1c
        /*004a*/ 	.short	(.L_18 - .L_17)


	//   ....[0]....
.L_17:
        /*004c*/ 	.word	0x00000070


	//   ....[1]....
        /*0050*/ 	.word	0x00000b50


	//----- nvinfo : EIATTR_CRS_STACK_SIZE
	.align		4
.L_18:
        /*0054*/ 	.byte	0x04, 0x1e
        /*0056*/ 	.short	(.L_20 - .L_19)
.L_19:
        /*0058*/ 	.word	0x00000000


	//----- nvinfo : EIATTR_CBANK_PARAM_SIZE
	.align		4
.L_20:
        /*005c*/ 	.byte	0x03, 0x19
        /*005e*/ 	.short	0x0014


	//----- nvinfo : EIATTR_PARAM_CBANK
	.align		4
        /*0060*/ 	.byte	0x04, 0x0a
        /*0062*/ 	.short	(.L_22 - .L_21)
	.align		4
.L_21:
        /*0064*/ 	.word	index@(.nv.constant0._Z16nonlinear_kernelPfS_i)
        /*0068*/ 	.short	0x0380
        /*006a*/ 	.short	0x0014


	//----- nvinfo : EIATTR_SW_WAR
	.align		4
.L_22:
        /*006c*/ 	.byte	0x04, 0x36
        /*006e*/ 	.short	(.L_24 - .L_23)
.L_23:
        /*0070*/ 	.word	0x00000008
.L_24:


//--------------------- .nv.callgraph             --------------------------
	.section	.nv.callgraph,"",@"SHT_CUDA_CALLGRAPH"
	.align	4
	.sectionentsize	8
	.align		4
        /*0000*/ 	.word	0x00000000
	.align		4
        /*0004*/ 	.word	0xffffffff
	.align		4
        /*0008*/ 	.word	0x00000000
	.align		4
        /*000c*/ 	.word	0xfffffffe
	.align		4
        /*0010*/ 	.word	0x00000000
	.align		4
        /*0014*/ 	.word	0xfffffffd
	.align		4
        /*0018*/ 	.word	0x00000000
	.align		4
        /*001c*/ 	.word	0xfffffffc


//--------------------- .nv.constant4             --------------------------
	.section	.nv.constant4,"a",@progbits
	.align	8
	.align		8
.nv.constant4:
        /*0000*/ 	.dword	__cudart_i2opi_f


//--------------------- .text._Z16nonlinear_kernelPfS_i --------------------------
	.section	.text._Z16nonlinear_kernelPfS_i,"ax",@progbits
	.align	128
        .global         _Z16nonlinear_kernelPfS_i
        .type           _Z16nonlinear_kernelPfS_i,@function
        .size           _Z16nonlinear_kernelPfS_i,(.L_x_10 - _Z16nonlinear_kernelPfS_i)
        .other          _Z16nonlinear_kernelPfS_i,@"STO_CUDA_ENTRY STV_DEFAULT"
_Z16nonlinear_kernelPfS_i:
.text._Z16nonlinear_kernelPfS_i:
[----:B------:R-:W-:Y:S01]  /*0000*/  LDC R1, c[0x0][0x37c] ;  /* 0x0000df00ff017b82 */ /* 0x000fe20000000800 */
[----:B------:R-:W0:Y:S07]  /*0010*/  S2R R3, SR_TID.X ;  /* 0x0000000000037919 */ /* 0x000e2e0000002100 */
[----:B------:R-:W0:Y:S01]  /*0020*/  S2UR UR4, SR_CTAID.X ;  /* 0x00000000000479c3 */ /* 0x000e220000002500 */
[----:B------:R-:W1:Y:S07]  /*0030*/  LDCU UR5, c[0x0][0x390] ;  /* 0x00007200ff0577ac */ /* 0x000e6e0008000800 */
[----:B------:R-:W0:Y:S02]  /*0040*/  LDC R2, c[0x0][0x360] ;  /* 0x0000d800ff027b82 */ /* 0x000e240000000800 */
[----:B0-----:R-:W-:-:S05]  /*0050*/  IMAD R2, R2, UR4, R3 ;  /* 0x0000000402027c24 */ /* 0x001fca000f8e0203 */
[----:B-1----:R-:W-:-:S13]  /*0060*/  ISETP.GE.AND P0, PT, R2, UR5, PT ;  /* 0x0000000502007c0c */ /* 0x002fda000bf06270 */
[----:B------:R-:W-:Y:S05]  /*0070*/  @P0 EXIT ;  /* 0x000000000000094d */ /* 0x000fea0003800000 */
[----:B------:R-:W0:Y:S01]  /*0080*/  LDC.64 R6, c[0x0][0x380] ;  /* 0x0000e000ff067b82 */ /* 0x000e220000000a00 */
[----:B------:R-:W1:Y:S01]  /*0090*/  LDCU.64 UR6, c[0x0][0x358] ;  /* 0x00006b00ff0677ac */ /* 0x000e620008000a00 */
[----:B0-----:R-:W-:-:S05]  /*00a0*/  IMAD.WIDE R6, R2, 0x4, R6 ;  /* 0x0000000402067825 */ /* 0x001fca00078e0206 */
[----:B-1----:R-:W2:Y:S01]  /*00b0*/  LDG.E R3, desc[UR6][R6.64] ;  /* 0x0000000606037981 */ /* 0x002ea2000c1e1900 */
[----:B------:R-:W-:Y:S01]  /*00c0*/  BSSY.RECONVERGENT B0, `(.L_x_0) ;  /* 0x0000069000007945 */ /* 0x000fe20003800200 */
[C---:B--2---:R-:W-:Y:S01]  /*00d0*/  FMUL R0, R3.reuse, 0.63661974668502807617 ;  /* 0x3f22f98303007820 */ /* 0x044fe20000400000 */
[----:B------:R-:W-:-:S05]  /*00e0*/  FSETP.GE.AND P0, PT, |R3|, 105615, PT ;  /* 0x47ce47800300780b */ /* 0x000fca0003f06200 */
[----:B------:R-:W0:Y:S02]  /*00f0*/  F2I.NTZ R0, R0 ;  /* 0x0000000000007305 */ /* 0x000e240000203100 */
[----:B0-----:R-:W-:-:S05]  /*0100*/  I2FP.F32.S32 R4, R0 ;  /* 0x0000000000047245 */ /* 0x001fca0000201400 */
[----:B------:R-:W-:-:S04]  /*0110*/  FFMA R5, R4, -1.5707962512969970703, R3 ;  /* 0xbfc90fda04057823 */ /* 0x000fc80000000003 */
[----:B------:R-:W-:-:S04]  /*0120*/  FFMA R5, R4, -7.5497894158615963534e-08, R5 ;  /* 0xb3a2216804057823 */ /* 0x000fc80000000005 */
[----:B------:R-:W-:Y:S01]  /*0130*/  FFMA R5, R4, -5.3903029534742383927e-15, R5 ;  /* 0xa7c234c504057823 */ /* 0x000fe20000000005 */
[----:B------:R-:W-:Y:S06]  /*0140*/  @!P0 BRA `(.L_x_1) ;  /* 0x0000000400808947 */ /* 0x000fec0003800000 */
[----:B------:R-:W-:-:S13]  /*0150*/  FSETP.NEU.AND P0, PT, |R3|, +INF , PT ;  /* 0x7f8000000300780b */ /* 0x000fda0003f0d200 */
[----:B------:R-:W-:Y:S01]  /*0160*/  @!P0 FMUL R5, RZ, R3 ;  /* 0x00000003ff058220 */ /* 0x000fe20000400000 */
[----:B------:R-:W-:Y:S01]  /*0170*/  @!P0 IMAD.MOV.U32 R0, RZ, RZ, RZ ;  /* 0x000000ffff008224 */ /* 0x000fe200078e00ff */
[----:B------:R-:W-:Y:S06]  /*0180*/  @!P0 BRA `(.L_x_1) ;  /* 0x0000000400708947 */ /* 0x000fec0003800000 */
[----:B------:R-:W-:Y:S02]  /*0190*/  IMAD.SHL.U32 R0, R3, 0x100, RZ ;  /* 0x0000010003007824 */ /* 0x000fe400078e00ff */
[----:B------:R-:W-:Y:S02]  /*01a0*/  HFMA2 R11, -RZ, RZ, 0, 0 ;  /* 0x00000000ff0b7431 */ /* 0x000fe400000001ff */
[----:B------:R-:W-:Y:S01]  /*01b0*/  IMAD.MOV.U32 R9, RZ, RZ, RZ ;  /* 0x000000ffff097224 */ /* 0x000fe200078e00ff */
[----:B------:R-:W0:Y:S01]  /*01c0*/  LDCU.64 UR8, c[0x4][URZ] ;  /* 0x01000000ff0877ac */ /* 0x000e220008000a00 */
[----:B------:R-:W-:Y:S01]  /*01d0*/  LOP3.LUT R0, R0, 0x80000000, RZ, 0xfc, !PT ;  /* 0x8000000000007812 */ /* 0x000fe200078efcff */
[----:B------:R-:W-:Y:S01]  /*01e0*/  UMOV UR5, URZ ;  /* 0x000000ff00057c82 */ /* 0x000fe20008000000 */
[----:B------:R-:W-:-:S05]  /*01f0*/  UMOV UR4, URZ ;  /* 0x000000ff00047c82 */ /* 0x000fca0008000000 */
.L_x_2:
[----:B0-----:R-:W-:Y:S01]  /*0200*/  IMAD.U32 R6, RZ, RZ, UR8 ;  /* 0x00000008ff067e24 */ /* 0x001fe2000f8e00ff */
[----:B------:R-:W-:-:S05]  /*0210*/  MOV R7, UR9 ;  /* 0x0000000900077c02 */ /* 0x000fca0008000f00 */
[----:B------:R-:W2:Y:S01]  /*0220*/  LDG.E.CONSTANT R5, desc[UR6][R6.64] ;  /* 0x0000000606057981 */ /* 0x000ea2000c1e9900 */
[----:B------:R-:W-:Y:S01]  /*0230*/  UIADD3 UR4, UPT, UPT, UR4, 0x1, URZ ;  /* 0x0000000104047890 */ /* 0x000fe2000fffe0ff */
[C---:B------:R-:W-:Y:S01]  /*0240*/  ISETP.EQ.AND P0, PT, R9.reuse, RZ, PT ;  /* 0x000000ff0900720c */ /* 0x040fe20003f02270 */
[----:B------:R-:W-:Y:S01]  /*0250*/  UIADD3 UR8, UP1, UPT, UR8, 0x4, URZ ;  /* 0x0000000408087890 */ /* 0x000fe2000ff3e0ff */
[C---:B------:R-:W-:Y:S01]  /*0260*/  ISETP.EQ.AND P1, PT, R9.reuse, 0x4, PT ;  /* 0x000000040900780c */ /* 0x040fe20003f22270 */
[----:B------:R-:W-:Y:S01]  /*0270*/  UISETP.NE.AND UP0, UPT, UR4, 0x6, UPT ;  /* 0x000000060400788c */ /* 0x000fe2000bf05270 */
[C---:B------:R-:W-:Y:S01]  /*0280*/  ISETP.EQ.AND P2, PT, R9.reuse, 0x8, PT ;  /* 0x000000080900780c */ /* 0x040fe20003f42270 */
[----:B------:R-:W-:Y:S01]  /*0290*/  UIADD3.X UR9, UPT, UPT, URZ, UR9, URZ, UP1, !UPT ;  /* 0x00000009ff097290 */ /* 0x000fe20008ffe4ff */
[C---:B------:R-:W-:Y:S02]  /*02a0*/  ISETP.EQ.AND P3, PT, R9.reuse, 0xc, PT ;  /* 0x0000000c0900780c */ /* 0x040fe40003f62270 */
[----:B------:R-:W-:-:S02]  /*02b0*/  ISETP.EQ.AND P4, PT, R9, 0x10, PT ;  /* 0x000000100900780c */ /* 0x000fc40003f82270 */
[C---:B------:R-:W-:Y:S01]  /*02c0*/  ISETP.EQ.AND P5, PT, R9.reuse, 0x14, PT ;  /* 0x000000140900780c */ /* 0x040fe20003fa2270 */
[----:B------:R-:W-:Y:S02]  /*02d0*/  VIADD R9, R9, 0x4 ;  /* 0x0000000409097836 */ /* 0x000fe40000000000 */
[----:B--2---:R-:W-:-:S03]  /*02e0*/  IMAD.WIDE.U32 R4, R5, R0, RZ ;  /* 0x0000000005047225 */ /* 0x004fc600078e00ff */
[----:B------:R-:W-:-:S04]  /*02f0*/  IADD3 R4, P6, PT, R4, R11, RZ ;  /* 0x0000000b04047210 */ /* 0x000fc80007fde0ff */
[----:B------:R-:W-:Y:S01]  /*0300*/  IADD3.X R11, PT, PT, R5, UR5, RZ, P6, !PT ;  /* 0x00000005050b7c10 */ /* 0x000fe2000b7fe4ff */
[--C-:B------:R-:W-:Y:S01]  /*0310*/  @P0 IMAD.MOV.U32 R8, RZ, RZ, R4.reuse ;  /* 0x000000ffff080224 */ /* 0x100fe200078e0004 */
[-C--:B------:R-:W-:Y:S01]  /*0320*/  @P2 MOV R12, R4.reuse ;  /* 0x00000004000c2202 */ /* 0x080fe20000000f00 */
[--C-:B------:R-:W-:Y:S01]  /*0330*/  @P1 IMAD.MOV.U32 R10, RZ, RZ, R4.reuse ;  /* 0x000000ffff0a1224 */ /* 0x100fe200078e0004 */
[----:B------:R-:W-:Y:S01]  /*0340*/  @P5 MOV R15, R4 ;  /* 0x00000004000f5202 */ /* 0x000fe20000000f00 */
[--C-:B------:R-:W-:Y:S02]  /*0350*/  @P3 IMAD.MOV.U32 R13, RZ, RZ, R4.reuse ;  /* 0x000000ffff0d3224 */ /* 0x100fe400078e0004 */
[----:B------:R-:W-:Y:S01]  /*0360*/  @P4 IMAD.MOV.U32 R14, RZ, RZ, R4 ;  /* 0x000000ffff0e4224 */ /* 0x000fe200078e0004 */
[----:B------:R-:W-:Y:S06]  /*0370*/  BRA.U UP0, `(.L_x_2) ;  /* 0xfffffffd00a07547 */ /* 0x000fec000b83ffff */
[----:B------:R-:W-:Y:S01]  /*0380*/  SHF.R.U32.HI R0, RZ, 0x17, R3 ;  /* 0x00000017ff007819 */ /* 0x000fe20000011603 */
[----:B------:R-:W-:Y:S03]  /*0390*/  BSSY.RECONVERGENT B1, `(.L_x_3) ;  /* 0x0000029000017945 */ /* 0x000fe60003800200 */
[C---:B------:R-:W-:Y:S02]  /*03a0*/  LOP3.LUT R4, R0.reuse, 0xe0, RZ, 0xc0, !PT ;  /* 0x000000e000047812 */ /* 0x040fe400078ec0ff */
[----:B------:R-:W-:-:S03]  /*03b0*/  LOP3.LUT P6, RZ, R0, 0x1f, RZ, 0xc0, !PT ;  /* 0x0000001f00ff7812 */ /* 0x000fc600078cc0ff */
[----:B------:R-:W-:-:S05]  /*03c0*/  VIADD R4, R4, 0xffffff80 ;  /* 0xffffff8004047836 */ /* 0x000fca0000000000 */
[----:B------:R-:W-:-:S04]  /*03d0*/  SHF.R.U32.HI R4, RZ, 0x5, R4 ;  /* 0x00000005ff047819 */ /* 0x000fc80000011604 */
[----:B------:R-:W-:-:S04]  /*03e0*/  LEA R6, -R4, RZ, 0x2 ;  /* 0x000000ff04067211 */ /* 0x000fc800078e11ff */
[C---:B------:R-:W-:Y:S02]  /*03f0*/  ISETP.EQ.AND P3, PT, R6.reuse, -0x18, PT ;  /* 0xffffffe80600780c */ /* 0x040fe40003f62270 */
[C---:B------:R-:W-:Y:S02]  /*0400*/  ISETP.EQ.AND P4, PT, R6.reuse, -0x14, PT ;  /* 0xffffffec0600780c */ /* 0x040fe40003f82270 */
[C---:B------:R-:W-:Y:S02]  /*0410*/  ISETP.EQ.AND P2, PT, R6.reuse, -0x10, PT ;  /* 0xfffffff00600780c */ /* 0x040fe40003f42270 */
[C---:B------:R-:W-:Y:S02]  /*0420*/  ISETP.EQ.AND P1, PT, R6.reuse, -0xc, PT ;  /* 0xfffffff40600780c */ /* 0x040fe40003f22270 */
[C---:B------:R-:W-:Y:S02]  /*0430*/  ISETP.EQ.AND P0, PT, R6.reuse, -0x8, PT ;  /* 0xfffffff80600780c */ /* 0x040fe40003f02270 */
[----:B------:R-:W-:-:S03]  /*0440*/  ISETP.EQ.AND P5, PT, R6, RZ, PT ;  /* 0x000000ff0600720c */ /* 0x000fc60003fa2270 */
[--C-:B------:R-:W-:Y:S01]  /*0450*/  @P3 IMAD.MOV.U32 R4, RZ, RZ, R8.reuse ;  /* 0x000000ffff043224 */ /* 0x100fe200078e0008 */
[C---:B------:R-:W-:Y:S01]  /*0460*/  ISETP.EQ.AND P3, PT, R6.reuse, -0x4, PT ;  /* 0xfffffffc0600780c */ /* 0x040fe20003f62270 */
[----:B------:R-:W-:Y:S01]  /*0470*/  @P4 IMAD.MOV.U32 R5, RZ, RZ, R8 ;  /* 0x000000ffff054224 */ /* 0x000fe200078e0008 */
[----:B------:R-:W-:Y:S01]  /*0480*/  @P4 MOV R4, R10 ;  /* 0x0000000a00044202 */ /* 0x000fe20000000f00 */
[----:B------:R-:W-:Y:S01]  /*0490*/  @P2 IMAD.MOV.U32 R4, RZ, RZ, R12 ;  /* 0x000000ffff042224 */ /* 0x000fe200078e000c */
[----:B------:R-:W-:Y:S01]  /*04a0*/  ISETP.EQ.AND P4, PT, R6, 0x4, PT ;  /* 0x000000040600780c */ /* 0x000fe20003f82270 */
[--C-:B------:R-:W-:Y:S02]  /*04b0*/  @P1 IMAD.MOV.U32 R4, RZ, RZ, R13.reuse ;  /* 0x000000ffff041224 */ /* 0x100fe400078e000d */
[----:B------:R-:W-:Y:S01]  /*04c0*/  @P0 MOV R4, R14 ;  /* 0x0000000e00040202 */ /* 0x000fe20000000f00 */
[----:B------:R-:W-:Y:S01]  /*04d0*/  @P2 IMAD.MOV.U32 R5, RZ, RZ, R10 ;  /* 0x000000ffff052224 */ /* 0x000fe200078e000a */
[----:B------:R-:W-:Y:S01]  /*04e0*/  @P1 MOV R5, R12 ;  /* 0x0000000c00051202 */ /* 0x000fe20000000f00 */
[----:B------:R-:W-:-:S03]  /*04f0*/  @P0 IMAD.MOV.U32 R5, RZ, RZ, R13 ;  /* 0x000000ffff050224 */ /* 0x000fc600078e000d */
[----:B------:R-:W-:Y:S02]  /*0500*/  @P3 IMAD.MOV.U32 R4, RZ, RZ, R15 ;  /* 0x000000ffff043224 */ /* 0x000fe400078e000f */
[--C-:B------:R-:W-:Y:S02]  /*0510*/  @P5 IMAD.MOV.U32 R4, RZ, RZ, R11.reuse ;  /* 0x000000ffff045224 */ /* 0x100fe400078e000b */
[----:B------:R-:W-:Y:S01]  /*0520*/  @P3 IMAD.MOV.U32 R5, RZ, RZ, R14 ;  /* 0x000000ffff053224 */ /* 0x000fe200078e000e */
[----:B------:R-:W-:Y:S01]  /*0530*/  @P5 MOV R5, R15 ;  /* 0x0000000f00055202 */ /* 0x000fe20000000f00 */
[----:B------:R-:W-:Y:S01]  /*0540*/  @P4 IMAD.MOV.U32 R5, RZ, RZ, R11 ;  /* 0x000000ffff054224 */ /* 0x000fe200078e000b */
[----:B------:R-:W-:Y:S01]  /*0550*/  MOV R9, R4 ;  /* 0x0000000400097202 */ /* 0x000fe20000000f00 */
[----:B------:R-:W-:Y:S06]  /*0560*/  @!P6 BRA `(.L_x_4) ;  /* 0x00000000002ce947 */ /* 0x000fec0003800000 */
[----:B------:R-:W-:Y:S01]  /*0570*/  @P2 IMAD.MOV.U32 R4, RZ, RZ, R8 ;  /* 0x000000ffff042224 */ /* 0x000fe200078e0008 */
[----:B------:R-:W-:Y:S01]  /*0580*/  @P1 MOV R4, R10 ;  /* 0x0000000a00041202 */ /* 0x000fe20000000f00 */
[----:B------:R-:W-:Y:S01]  /*0590*/  @P0 IMAD.MOV.U32 R4, RZ, RZ, R12 ;  /* 0x000000ffff040224 */ /* 0x000fe200078e000c */
[----:B------:R-:W-:Y:S02]  /*05a0*/  ISETP.EQ.AND P0, PT, R6, 0x8, PT ;  /* 0x000000080600780c */ /* 0x000fe40003f02270 */
[----:B------:R-:W-:Y:S01]  /*05b0*/  @P3 MOV R4, R13 ;  /* 0x0000000d00043202 */ /* 0x000fe20000000f00 */
[----:B------:R-:W-:Y:S01]  /*05c0*/  @P5 IMAD.MOV.U32 R4, RZ, RZ, R14 ;  /* 0x000000ffff045224 */ /* 0x000fe200078e000e */
[----:B------:R-:W-:Y:S02]  /*05d0*/  @P4 MOV R4, R15 ;  /* 0x0000000f00044202 */ /* 0x000fe40000000f00 */
[----:B------:R-:W-:-:S04]  /*05e0*/  LOP3.LUT R0, R0, 0x1f, RZ, 0xc0, !PT ;  /* 0x0000001f00007812 */ /* 0x000fc800078ec0ff */
[----:B------:R-:W-:-:S03]  /*05f0*/  SHF.L.W.U32.HI R9, R5, R0, R9 ;  /* 0x0000000005097219 */ /* 0x000fc60000010e09 */
[----:B------:R-:W-:-:S05]  /*0600*/  @P0 IMAD.MOV.U32 R4, RZ, RZ, R11 ;  /* 0x000000ffff040224 */ /* 0x000fca00078e000b */
[----:B------:R-:W-:-:S07]  /*0610*/  SHF.L.W.U32.HI R5, R4, R0, R5 ;  /* 0x0000000004057219 */ /* 0x000fce0000010e05 */
.L_x_4:
[----:B------:R-:W-:Y:S05]  /*0620*/  BSYNC.RECONVERGENT B1 ;  /* 0x0000000000017941 */ /* 0x000fea0003800200 */
.L_x_3:
[C---:B------:R-:W-:Y:S01]  /*0630*/  SHF.L.W.U32.HI R8, R5.reuse, 0x2, R9 ;  /* 0x0000000205087819 */ /* 0x040fe20000010e09 */
[----:B------:R-:W-:Y:S01]  /*0640*/  UMOV UR4, 0x54442d19 ;  /* 0x54442d1900047882 */ /* 0x000fe20000000000 */
[----:B------:R-:W-:Y:S01]  /*0650*/  SHF.L.U32 R5, R5, 0x2, RZ ;  /* 0x0000000205057819 */ /* 0x000fe200000006ff */
[----:B------:R-:W-:Y:S01]  /*0660*/  UMOV UR5, 0x3bf921fb ;  /* 0x3bf921fb00057882 */ /* 0x000fe20000000000 */
[----:B------:R-:W-:Y:S02]  /*0670*/  SHF.R.S32.HI R0, RZ, 0x1f, R8 ;  /* 0x0000001fff007819 */ /* 0x000fe40000011408 */
[----:B------:R-:W-:Y:S02]  /*0680*/  ISETP.GE.AND P0, PT, R3, RZ, PT ;  /* 0x000000ff0300720c */ /* 0x000fe40003f06270 */
[C---:B------:R-:W-:Y:S02]  /*0690*/  LOP3.LUT R4, R0.reuse, R5, RZ, 0x3c, !PT ;  /* 0x0000000500047212 */ /* 0x040fe400078e3cff */
[----:B------:R-:W-:-:S02]  /*06a0*/  LOP3.LUT R5, R0, R8, RZ, 0x3c, !PT ;  /* 0x0000000800057212 */ /* 0x000fc400078e3cff */
[----:B------:R-:W-:Y:S02]  /*06b0*/  SHF.R.U32.HI R0, RZ, 0x1e, R9 ;  /* 0x0000001eff007819 */ /* 0x000fe40000011609 */
[C---:B------:R-:W-:Y:S02]  /*06c0*/  LOP3.LUT R9, R8.reuse, R3, RZ, 0x3c, !PT ;  /* 0x0000000308097212 */ /* 0x040fe400078e3cff */
[----:B------:R-:W0:Y:S01]  /*06d0*/  I2F.F64.S64 R4, R4 ;  /* 0x0000000400047312 */ /* 0x000e220000301c00 */
[----:B------:R-:W-:Y:S02]  /*06e0*/  LEA.HI R0, R8, R0, RZ, 0x1 ;  /* 0x0000000008007211 */ /* 0x000fe400078f08ff */
[----:B------:R-:W-:-:S03]  /*06f0*/  ISETP.GE.AND P1, PT, R9, RZ, PT ;  /* 0x000000ff0900720c */ /* 0x000fc60003f26270 */
[----:B------:R-:W-:-:S05]  /*0700*/  IMAD.MOV R8, RZ, RZ, -R0 ;  /* 0x000000ffff087224 */ /* 0x000fca00078e0a00 */
[----:B------:R-:W-:Y:S01]  /*0710*/  @!P0 MOV R0, R8 ;  /* 0x0000000800008202 */ /* 0x000fe20000000f00 */
[----:B0-----:R-:W-:-:S10]  /*0720*/  DMUL R6, R4, UR4 ;  /* 0x0000000404067c28 */ /* 0x001fd40008000000 */
[----:B------:R-:W0:Y:S02]  /*0730*/  F2F.F32.F64 R6, R6 ;  /* 0x0000000600067310 */ /* 0x000e240000301000 */
[----:B0-----:R-:W-:-:S07]  /*0740*/  FSEL R5, -R6, R6, !P1 ;  /* 0x0000000606057208 */ /* 0x001fce0004800100 */
.L_x_1:
[----:B------:R-:W-:Y:S05]  /*0750*/  BSYNC.RECONVERGENT B0 ;  /* 0x0000000000007941 */ /* 0x000fea0003800200 */
.L_x_0:
[----:B------:R-:W-:Y:S01]  /*0760*/  FADD R4, R3, 1 ;  /* 0x3f80000003047421 */ /* 0x000fe20000000000 */
[----:B------:R-:W-:Y:S01]  /*0770*/  IMAD.MOV.U32 R7, RZ, RZ, 0x3e055027 ;  /* 0x3e055027ff077424 */ /* 0x000fe200078e00ff */
[C---:B------:R-:W-:Y:S01]  /*0780*/  LOP3.LUT R8, R0.reuse, 0x1, RZ, 0xc0, !PT ;  /* 0x0000000100087812 */ /* 0x040fe200078ec0ff */
[----:B------:R-:W-:Y:S01]  /*0790*/  BSSY.RECONVERGENT B0, `(.L_x_5) ;  /* 0x0000037000007945 */ /* 0x000fe20003800200 */
[----:B------:R-:W-:Y:S02]  /*07a0*/  LOP3.LUT P2, RZ, R0, 0x2, RZ, 0xc0, !PT ;  /* 0x0000000200ff7812 */ /* 0x000fe4000784c0ff */
[----:B------:R-:W-:Y:S02]  /*07b0*/  FSETP.GEU.AND P0, PT, R4, 1.175494350822287508e-38, PT ;  /* 0x008000000400780b */ /* 0x000fe40003f0e000 */
[----:B------:R-:W-:Y:S01]  /*07c0*/  ISETP.NE.U32.AND P1, PT, R8, 0x1, PT ;  /* 0x000000010800780c */ /* 0x000fe20003f25070 */
[----:B------:R-:W-:-:S03]  /*07d0*/  IMAD.MOV.U32 R8, RZ, RZ, 0x3d2aaabb ;  /* 0x3d2aaabbff087424 */ /* 0x000fc600078e00ff */
[----:B------:R-:W-:Y:S02]  /*07e0*/  FSEL R0, R5, 1, P1 ;  /* 0x3f80000005007808 */ /* 0x000fe40000800000 */
[----:B------:R-:W-:-:S05]  /*07f0*/  FSEL R8, R8, 0.0083327032625675201416, !P1 ;  /* 0x3c0885e408087808 */ /* 0x000fca0004800000 */
[----:B------:R-:W-:-:S04]  /*0800*/  @!P0 FMUL R4, R4, 8388608 ;  /* 0x4b00000004048820 */ /* 0x000fc80000400000 */
[----:B------:R-:W-:-:S05]  /*0810*/  VIADD R6, R4, 0xc0d55555 ;  /* 0xc0d5555504067836 */ /* 0x000fca0000000000 */
[----:B------:R-:W-:-:S04]  /*0820*/  LOP3.LUT R11, R6, 0xff800000, RZ, 0xc0, !PT ;  /* 0xff800000060b7812 */ /* 0x000fc800078ec0ff */
[-C--:B------:R-:W-:Y:S02]  /*0830*/  IADD3 R6, PT, PT, R4, -R11.reuse, RZ ;  /* 0x8000000b04067210 */ /* 0x080fe40007ffe0ff */
[----:B------:R-:W-:Y:S01]  /*0840*/  I2FP.F32.S32 R10, R11 ;  /* 0x0000000b000a7245 */ /* 0x000fe20000201400 */
[----:B------:R-:W-:Y:S02]  /*0850*/  IMAD.MOV.U32 R11, RZ, RZ, 0x7f800000 ;  /* 0x7f800000ff0b7424 */ /* 0x000fe400078e00ff */
[----:B------:R-:W-:Y:S01]  /*0860*/  FADD R12, R6, -1 ;  /* 0xbf800000060c7421 */ /* 0x000fe20000000000 */
[----:B------:R-:W-:-:S03]  /*0870*/  HFMA2 R6, -RZ, RZ, 0.487060546875, -0.0625 ;  /* 0x37cbac00ff067431 */ /* 0x000fc600000001ff */
[----:B------:R-:W-:-:S04]  /*0880*/  FFMA R7, R12, -R7, 0.14084610342979431152 ;  /* 0x3e1039f60c077423 */ /* 0x000fc80000000807 */
[----:B------:R-:W-:-:S04]  /*0890*/  FFMA R7, R12, R7, -0.12148627638816833496 ;  /* 0xbdf8cdcc0c077423 */ /* 0x000fc80000000007 */
[----:B------:R-:W-:-:S04]  /*08a0*/  FFMA R7, R12, R7, 0.13980610668659210205 ;  /* 0x3e0f29550c077423 */ /* 0x000fc80000000007 */
[----:B------:R-:W-:-:S04]  /*08b0*/  FFMA R7, R12, R7, -0.16684235632419586182 ;  /* 0xbe2ad8b90c077423 */ /* 0x000fc80000000007 */
[----:B------:R-:W-:-:S04]  /*08c0*/  FFMA R7, R12, R7, 0.20012299716472625732 ;  /* 0x3e4ced0b0c077423 */ /* 0x000fc80000000007 */
[C---:B------:R-:W-:Y:S01]  /*08d0*/  FFMA R9, R12.reuse, R7, -0.24999669194221496582 ;  /* 0xbe7fff220c097423 */ /* 0x040fe20000000007 */
[----:B------:R-:W-:Y:S01]  /*08e0*/  FMUL R7, R5, R5 ;  /* 0x0000000505077220 */ /* 0x000fe20000400000 */
[----:B------:R-:W-:Y:S02]  /*08f0*/  IADD3 R5, PT, PT, R3, -0xd000000, RZ ;  /* 0xf300000003057810 */ /* 0x000fe40007ffe0ff */
[----:B------:R-:W-:Y:S01]  /*0900*/  FFMA R9, R12, R9, 0.33333182334899902344 ;  /* 0x3eaaaa780c097423 */ /* 0x000fe20000000009 */
[----:B------:R-:W-:-:S03]  /*0910*/  FFMA R6, R7, R6, -0.0013887860113754868507 ;  /* 0xbab607ed07067423 */ /* 0x000fc60000000006 */
[----:B------:R-:W-:Y:S01]  /*0920*/  FFMA R13, R12, R9, -0.5 ;  /* 0xbf0000000c0d7423 */ /* 0x000fe20000000009 */
[----:B------:R-:W-:Y:S02]  /*0930*/  FSEL R9, RZ, -23, P0 ;  /* 0xc1b80000ff097808 */ /* 0x000fe40000000000 */
[----:B------:R-:W-:Y:S01]  /*0940*/  FSEL R6, R6, -0.00019574658654164522886, !P1 ;  /* 0xb94d415306067808 */ /* 0x000fe20004800000 */
[----:B------:R-:W-:Y:S01]  /*0950*/  FMUL R13, R12, R13 ;  /* 0x0000000d0c0d7220 */ /* 0x000fe20000400000 */
[----:B------:R-:W-:Y:S01]  /*0960*/  ISETP.GT.U32.AND P0, PT, R4, 0x7f7fffff, PT ;  /* 0x7f7fffff0400780c */ /* 0x000fe20003f04070 */
[----:B------:R-:W-:Y:S01]  /*0970*/  FFMA R9, R10, 1.1920928955078125e-07, R9 ;  /* 0x340000000a097823 */ /* 0x000fe20000000009 */
[----:B------:R-:W-:Y:S01]  /*0980*/  MOV R10, 0x3effffff ;  /* 0x3effffff000a7802 */ /* 0x000fe20000000f00 */
[----:B------:R-:W-:Y:S01]  /*0990*/  FFMA R6, R7, R6, R8 ;  /* 0x0000000607067223 */ /* 0x000fe20000000008 */
[----:B------:R-:W-:Y:S02]  /*09a0*/  FFMA R12, R12, R13, R12 ;  /* 0x0000000d0c0c7223 */ /* 0x000fe4000000000c */
[----:B------:R-:W-:-:S02]  /*09b0*/  FSEL R8, -R10, -0.16666662693023681641, !P1 ;  /* 0xbe2aaaa80a087808 */ /* 0x000fc40004800100 */
[----:B------:R-:W-:Y:S01]  /*09c0*/  ISETP.GT.U32.AND P1, PT, R5, 0x727fffff, PT ;  /* 0x727fffff0500780c */ /* 0x000fe20003f24070 */
[----:B------:R-:W-:Y:S02]  /*09d0*/  FFMA R9, R9, 0.69314718246459960938, R12 ;  /* 0x3f31721809097823 */ /* 0x000fe4000000000c */
[C---:B------:R-:W-:Y:S01]  /*09e0*/  FFMA R6, R7.reuse, R6, R8 ;  /* 0x0000000607067223 */ /* 0x040fe20000000008 */
[----:B------:R-:W-:Y:S01]  /*09f0*/  FFMA R7, R7, R0, RZ ;  /* 0x0000000007077223 */ /* 0x000fe200000000ff */
[----:B------:R0:W1:Y:S01]  /*0a00*/  MUFU.RSQ R8, R3 ;  /* 0x0000000300087308 */ /* 0x0000620000001400 */
[C---:B------:R-:W-:Y:S01]  /*0a10*/  @P0 FFMA R9, R4.reuse, R11, +INF ;  /* 0x7f80000004090423 */ /* 0x040fe2000000000b */
[----:B------:R-:W-:Y:S01]  /*0a20*/  FSETP.NEU.AND P0, PT, R4, RZ, PT ;  /* 0x000000ff0400720b */ /* 0x000fe20003f0d000 */
[----:B------:R-:W-:-:S03]  /*0a30*/  FFMA R0, R7, R6, R0 ;  /* 0x0000000607007223 */ /* 0x000fc60000000000 */
[----:B------:R-:W-:Y:S01]  /*0a40*/  FSEL R9, R9, -INF , P0 ;  /* 0xff80000009097808 */ /* 0x000fe20000000000 */
[----:B------:R-:W-:-:S04]  /*0a50*/  @P2 FADD R0, RZ, -R0 ;  /* 0x80000000ff002221 */ /* 0x000fc80000000000 */
[----:B------:R-:W-:Y:S01]  /*0a60*/  FADD R9, R0, R9 ;  /* 0x0000000900097221 */ /* 0x000fe20000000000 */
[----:B0-----:R-:W-:Y:S06]  /*0a70*/  @!P1 BRA `(.L_x_6) ;  /* 0x0000000000109947 */ /* 0x001fec0003800000 */
[----:B-1----:R-:W-:-:S07]  /*0a80*/  MOV R8, 0xaa0 ;  /* 0x00000aa000087802 */ /* 0x002fce0000000f00 */
[----:B------:R-:W-:Y:S05]  /*0a90*/  CALL.REL.NOINC `($__internal_0_$__cuda_sm20_sqrt_rn_f32_slowpath) ;  /* 0x0000000000307944 */ /* 0x000fea0003c00000 */
[----:B------:R-:W-:Y:S01]  /*0aa0*/  IMAD.MOV.U32 R0, RZ, RZ, R3 ;  /* 0x000000ffff007224 */ /* 0x000fe200078e0003 */
[----:B------:R-:W-:Y:S06]  /*0ab0*/  BRA `(.L_x_7) ;  /* 0x0000000000107947 */ /* 0x000fec0003800000 */
.L_x_6:
[----:B-1----:R-:W-:Y:S01]  /*0ac0*/  FMUL.FTZ R0, R3, R8 ;  /* 0x0000000803007220 */ /* 0x002fe20000410000 */
[----:B------:R-:W-:-:S03]  /*0ad0*/  FMUL.FTZ R8, R8, 0.5 ;  /* 0x3f00000008087820 */ /* 0x000fc60000410000 */
[----:B------:R-:W-:-:S04]  /*0ae0*/  FFMA R3, -R0, R0, R3 ;  /* 0x0000000000037223 */ /* 0x000fc80000000103 */
[----:B------:R-:W-:-:S07]  /*0af0*/  FFMA R0, R3, R8, R0 ;  /* 0x0000000803007223 */ /* 0x000fce0000000000 */
.L_x_7:
[----:B------:R-:W-:Y:S05]  /*0b00*/  BSYNC.RECONVERGENT B0 ;  /* 0x0000000000007941 */ /* 0x000fea0003800200 */
.L_x_5:
[----:B------:R-:W0:Y:S01]  /*0b10*/  LDC.64 R4, c[0x0][0x388] ;  /* 0x0000e200ff047b82 */ /* 0x000e220000000a00 */
[----:B------:R-:W-:Y:S01]  /*0b20*/  FADD R7, R9, R0 ;  /* 0x0000000009077221 */ /* 0x000fe20000000000 */
[----:B0-----:R-:W-:-:S05]  /*0b30*/  IMAD.WIDE R2, R2, 0x4, R4 ;  /* 0x0000000402027825 */ /* 0x001fca00078e0204 */
[----:B------:R-:W-:Y:S01]  /*0b40*/  STG.E desc[UR6][R2.64], R7 ;  /* 0x0000000702007986 */ /* 0x000fe2000c101906 */
[----:B------:R-:W-:Y:S05]  /*0b50*/  EXIT ;  /* 0x000000000000794d */ /* 0x000fea0003800000 */
        .weak           $__internal_0_$__cuda_sm20_sqrt_rn_f32_slowpath
        .type           $__internal_0_$__cuda_sm20_sqrt_rn_f32_slowpath,@function
        .size           $__internal_0_$__cuda_sm20_sqrt_rn_f32_slowpath,(.L_x_10 - $__internal_0_$__cuda_sm20_sqrt_rn_f32_slowpath)
$__internal_0_$__cuda_sm20_sqrt_rn_f32_slowpath:
[----:B------:R-:W-:-:S13]  /*0b60*/  LOP3.LUT P0, RZ, R3, 0x7fffffff, RZ, 0xc0, !PT ;  /* 0x7fffffff03ff7812 */ /* 0x000fda000780c0ff */
[----:B------:R-:W-:Y:S05]  /*0b70*/  @!P0 BRA `(.L_x_8) ;  /* 0x0000000000448947 */ /* 0x000fea0003800000 */
[----:B------:R-:W-:Y:S02]  /*0b80*/  FSETP.GEU.FTZ.AND P0, PT, R3, RZ, PT ;  /* 0x000000ff0300720b */ /* 0x000fe40003f1e000 */
[----:B------:R-:W-:-:S11]  /*0b90*/  MOV R0, R3 ;  /* 0x0000000300007202 */ /* 0x000fd60000000f00 */
[----:B------:R-:W-:Y:S01]  /*0ba0*/  @!P0 IMAD.MOV.U32 R3, RZ, RZ, 0x7fffffff ;  /* 0x7fffffffff038424 */ /* 0x000fe200078e00ff */
[----:B------:R-:W-:Y:S06]  /*0bb0*/  @!P0 BRA `(.L_x_8) ;  /* 0x0000000000348947 */ /* 0x000fec0003800000 */
[----:B------:R-:W-:-:S13]  /*0bc0*/  FSETP.GTU.FTZ.AND P0, PT, |R0|, +INF , PT ;  /* 0x7f8000000000780b */ /* 0x000fda0003f1c200 */
[----:B------:R-:W-:Y:S01]  /*0bd0*/  @P0 FADD.FTZ R3, R0, 1 ;  /* 0x3f80000000030421 */ /* 0x000fe20000010000 */
[----:B------:R-:W-:Y:S06]  /*0be0*/  @P0 BRA `(.L_x_8) ;  /* 0x0000000000280947 */ /* 0x000fec0003800000 */
[----:B------:R-:W-:-:S13]  /*0bf0*/  FSETP.NEU.FTZ.AND P0, PT, |R0|, +INF , PT ;  /* 0x7f8000000000780b */ /* 0x000fda0003f1d200 */
[----:B------:R-:W-:-:S04]  /*0c00*/  @P0 FFMA R4, R0, 1.84467440737095516160e+19, RZ ;  /* 0x5f80000000040823 */ /* 0x000fc800000000ff */
[----:B------:R-:W0:Y:S02]  /*0c10*/  @P0 MUFU.RSQ R3, R4 ;  /* 0x0000000400030308 */ /* 0x000e240000001400 */
[----:B0-----:R-:W-:Y:S01]  /*0c20*/  @P0 FMUL.FTZ R5, R4, R3 ;  /* 0x0000000304050220 */ /* 0x001fe20000410000 */
[----:B------:R-:W-:Y:S01]  /*0c30*/  @P0 FMUL.FTZ R7, R3, 0.5 ;  /* 0x3f00000003070820 */ /* 0x000fe20000410000 */
[----:B------:R-:W-:Y:S02]  /*0c40*/  @!P0 MOV R3, R0 ;  /* 0x0000000000038202 */ /* 0x000fe40000000f00 */
[----:B------:R-:W-:-:S04]  /*0c50*/  @P0 FADD.FTZ R6, -R5, -RZ ;  /* 0x800000ff05060221 */ /* 0x000fc80000010100 */
[----:B------:R-:W-:-:S04]  /*0c60*/  @P0 FFMA R6, R5, R6, R4 ;  /* 0x0000000605060223 */ /* 0x000fc80000000004 */
[----:B------:R-:W-:-:S04]  /*0c70*/  @P0 FFMA R6, R6, R7, R5 ;  /* 0x0000000706060223 */ /* 0x000fc80000000005 */
[----:B------:R-:W-:-:S07]  /*0c80*/  @P0 FMUL.FTZ R3, R6, 2.3283064365386962891e-10 ;  /* 0x2f80000006030820 */ /* 0x000fce0000410000 */
.L_x_8:
[----:B------:R-:W-:Y:S02]  /*0c90*/  HFMA2 R5, -RZ, RZ, 0, 0 ;  /* 0x00000000ff057431 */ /* 0x000fe400000001ff */
[----:B------:R-:W-:-:S04]  /*0ca0*/  IMAD.MOV.U32 R4, RZ, RZ, R8 ;  /* 0x000000ffff047224 */ /* 0x000fc800078e0008 */
[----:B------:R-:W-:Y:S05]  /*0cb0*/  RET.REL.NODEC R4 `(_Z16nonlinear_kernelPfS_i) ;  /* 0xfffffff004d07950 */ /* 0x000fea0003c3ffff */
.L_x_9:
[----:B------:R-:W-:-:S00]  /*0cc0*/  BRA `(.L_x_9) ;  /* 0xfffffffc00fc7947 */ /* 0x000fc0000383ffff */
[----:B------:R-:W-:-:S00]  /*0cd0*/  NOP ;  /* 0x0000000000007918 */ /* 0x000fc00000000000 */
        /* <DEDUP_REMOVED lines=10> */
.L_x_10:


//--------------------- .nv.global.init           --------------------------
	.section	.nv.global.init,"aw",@progbits
	.align	4
.nv.global.init:
	.type		__cudart_i2opi_f,@object
	.size		__cudart_i2opi_f,(.L_0 - __cudart_i2opi_f)
__cudart_i2opi_f:
        /*0000*/ 	.byte	0x41, 0x90, 0x43, 0x3c, 0x99, 0x95, 0x62, 0xdb, 0xc0, 0xdd, 0x34, 0xf5, 0xd1, 0x57, 0x27, 0xfc
        /*0010*/ 	.byte	0x29, 0x15, 0x44, 0x4e, 0x6e, 0x83, 0xf9, 0xa2
.L_0:


//--------------------- .nv.shared.reserved.0     --------------------------
	.section	.nv.shared.reserved.0,"aw",@nobits
	.weak		__nv_reservedSMEM_offset_0_alias
	.size		__nv_reservedSMEM_offset_0_alias, 0, 64
	.other		__nv_reservedSMEM_offset_0_alias,@"STO_CUDA_RESERVED_SHARED STV_DEFAULT"
__nv_reservedSMEM_offset_0_alias:
	.zero		0
	.zero		64


//--------------------- .nv.constant0._Z16nonlinear_kernelPfS_i --------------------------
	.section	.nv.constant0._Z16nonlinear_kernelPfS_i,"a",@progbits
	.sectionflags	@""
	.align	4
.nv.constant0._Z16nonlinear_kernelPfS_i:
	.zero		916


//--------------------- SYMBOLS --------------------------

	.type		.nv.reservedSmem.offset0,@object
	.size		.nv.reservedSmem.offset0,0x4
